//
// Generated by NVIDIA NVVM Compiler
//
// Compiler Build ID: CL-36424714
// Cuda compilation tools, release 13.0, V13.0.88
// Based on NVVM 20.0.0
//

.version 9.0
.target sm_100
.address_size 64

	// .globl	_Z6searchPciS_iiPi

.visible .entry _Z6searchPciS_iiPi(
	.param .u64 .ptr .align 1 _Z6searchPciS_iiPi_param_0,
	.param .u32 _Z6searchPciS_iiPi_param_1,
	.param .u64 .ptr .align 1 _Z6searchPciS_iiPi_param_2,
	.param .u32 _Z6searchPciS_iiPi_param_3,
	.param .u32 _Z6searchPciS_iiPi_param_4,
	.param .u64 .ptr .align 1 _Z6searchPciS_iiPi_param_5
)
{
	.reg .pred 	%p<8>;
	.reg .b16 	%rs<3>;
	.reg .b32 	%r<47>;
	.reg .b64 	%rd<11>;

	ld.param.u64 	%rd3, [_Z6searchPciS_iiPi_param_0];
	ld.param.u32 	%r17, [_Z6searchPciS_iiPi_param_1];
	ld.param.u64 	%rd4, [_Z6searchPciS_iiPi_param_2];
	ld.param.u32 	%r15, [_Z6searchPciS_iiPi_param_3];
	ld.param.u32 	%r16, [_Z6searchPciS_iiPi_param_4];
	ld.param.u64 	%rd5, [_Z6searchPciS_iiPi_param_5];
	mov.u32 	%r18, %ctaid.x;
	mov.u32 	%r19, %ntid.x;
	mov.u32 	%r20, %tid.x;
	mad.lo.s32 	%r21, %r18, %r19, %r20;
	mul.lo.s32 	%r40, %r16, %r21;
	add.s32 	%r1, %r40, %r16;
	setp.gt.s32 	%p1, %r40, %r17;
	@%p1 bra 	$L__BB0_11;
	setp.lt.s32 	%p2, %r16, 0;
	mov.b32 	%r46, 0;
	@%p2 bra 	$L__BB0_10;
	setp.lt.s32 	%p3, %r15, 1;
	@%p3 bra 	$L__BB0_5;
	cvta.to.global.u64 	%rd1, %rd3;
	cvta.to.global.u64 	%rd2, %rd4;
	mov.b32 	%r46, 0;
$L__BB0_4:
	mov.b32 	%r43, 0;
	bra.uni 	$L__BB0_8;
$L__BB0_5:
	add.s32 	%r29, %r15, %r40;
	add.s32 	%r30, %r1, 1;
	max.s32 	%r31, %r29, %r30;
	sub.s32 	%r32, %r31, %r29;
	min.u32 	%r33, %r32, 1;
	sub.s32 	%r34, %r31, %r33;
	sub.s32 	%r35, %r34, %r29;
	max.u32 	%r36, %r15, 1;
	div.u32 	%r37, %r35, %r36;
	add.s32 	%r38, %r33, %r37;
	add.s32 	%r46, %r38, 1;
$L__BB0_6:
	add.s32 	%r40, %r40, %r15;
	setp.gt.s32 	%p7, %r40, %r1;
	@%p7 bra 	$L__BB0_10;
	bra.uni 	$L__BB0_6;
$L__BB0_7:
	add.s32 	%r43, %r43, 1;
	setp.eq.s32 	%p5, %r43, %r15;
	mov.b32 	%r44, 1;
	mov.u32 	%r45, %r15;
	@%p5 bra 	$L__BB0_9;
$L__BB0_8:
	add.s32 	%r27, %r43, %r40;
	cvt.s64.s32 	%rd6, %r27;
	add.s64 	%rd7, %rd1, %rd6;
	ld.global.u8 	%rs1, [%rd7];
	cvt.u64.u32 	%rd8, %r43;
	add.s64 	%rd9, %rd2, %rd8;
	ld.global.u8 	%rs2, [%rd9];
	setp.eq.s16 	%p4, %rs1, %rs2;
	mov.b32 	%r45, 1;
	mov.b32 	%r44, 0;
	@%p4 bra 	$L__BB0_7;
$L__BB0_9:
	add.s32 	%r46, %r44, %r46;
	add.s32 	%r40, %r45, %r40;
	setp.le.s32 	%p6, %r40, %r1;
	@%p6 bra 	$L__BB0_4;
$L__BB0_10:
	cvta.to.global.u64 	%rd10, %rd5;
	atom.global.add.u32 	%r39, [%rd10], %r46;
$L__BB0_11:
	ret;

}


// ===== COMPILED SASS (sm_100) =====

	.target	sm_100

	.elftype	@"ET_EXEC"


//--------------------- .note.nv.tkinfo           --------------------------
	.section	.note.nv.tkinfo,"",@"SHT_NOTE"
	.sectionflags	@"SHF_NOTE_NV_TKINFO"
	.tkinfo
        /*0018*/ 	.word	0x00000002
        /*0030*/ 	.string	""
        /*0030*/ 	.string	"ptxas"
        /*0030*/ 	.string	"Cuda compilation tools, release 13.0, V13.0.88"
        /*0030*/ 	.string	"Build cuda_13.0.r13.0/compiler.36424714_0"
        /*0030*/ 	.string	"-arch sm_100 -m 64 "



//--------------------- .note.nv.cuinfo           --------------------------
	.section	.note.nv.cuinfo,"",@"SHT_NOTE"
	.sectionflags	@"SHF_NOTE_NV_CUINFO"
        /*0018*/ 	.short	0x0002
        /*001a*/ 	.short	0x0064
        /*001c*/ 	.short	0x0082
	.zero		2


//--------------------- .nv.info                  --------------------------
	.section	.nv.info,"",@"SHT_CUDA_INFO"
	.align	4


	//----- nvinfo : EIATTR_REGCOUNT
	.align		4
        /*0000*/ 	.byte	0x04, 0x2f
        /*0002*/ 	.short	(.L_1 - .L_0)
	.align		4
.L_0:
        /*0004*/ 	.word	index@(_Z6searchPciS_iiPi)
        /*0008*/ 	.word	0x0000000e


	//----- nvinfo : EIATTR_FRAME_SIZE
	.align		4
.L_1:
        /*000c*/ 	.byte	0x04, 0x11
        /*000e*/ 	.short	(.L_3 - .L_2)
	.align		4
.L_2:
        /*0010*/ 	.word	index@(_Z6searchPciS_iiPi)
        /*0014*/ 	.word	0x00000000


	//----- nvinfo : EIATTR_MIN_STACK_SIZE
	.align		4
.L_3:
        /*0018*/ 	.byte	0x04, 0x12
        /*001a*/ 	.short	(.L_5 - .L_4)
	.align		4
.L_4:
        /*001c*/ 	.word	index@(_Z6searchPciS_iiPi)
        /*0020*/ 	.word	0x00000000
.L_5:


//--------------------- .nv.compat                --------------------------
	.section	.nv.compat,"",@"SHT_CUDA_COMPAT_INFO"
	.align	4
        /*0000*/ 	.byte	0x02, 0x09, 0x00, 0x00, 0x02, 0x02, 0x01, 0x00, 0x02, 0x05, 0x05, 0x00, 0x03, 0x07, 0x01, 0x01
        /*0010*/ 	.byte	0x02, 0x03, 0x00, 0x00, 0x02, 0x06, 0x01, 0x00, 0x04, 0x0b, 0x08, 0x00, 0x09, 0x00, 0x00, 0x00
        /*0020*/ 	.byte	0x00, 0x00, 0x00, 0x00


//--------------------- .nv.info._Z6searchPciS_iiPi --------------------------
	.section	.nv.info._Z6searchPciS_iiPi,"",@"SHT_CUDA_INFO"
	.sectionflags	@""
	.align	4


	//----- nvinfo : EIATTR_CUDA_API_VERSION
	.align		4
        /*0000*/ 	.byte	0x04, 0x37
        /*0002*/ 	.short	(.L_7 - .L_6)
.L_6:
        /*0004*/ 	.word	0x00000082


	//----- nvinfo : EIATTR_KPARAM_INFO
	.align		4
.L_7:
        /*0008*/ 	.byte	0x04, 0x17
        /*000a*/ 	.short	(.L_9 - .L_8)
.L_8:
        /*000c*/ 	.word	0x00000000
        /*0010*/ 	.short	0x0005
        /*0012*/ 	.short	0x0020
        /*0014*/ 	.byte	0x00, 0xf5, 0x21, 0x00


	//----- nvinfo : EIATTR_KPARAM_INFO
	.align		4
.L_9:
        /*0018*/ 	.byte	0x04, 0x17
        /*001a*/ 	.short	(.L_11 - .L_10)
.L_10:
        /*001c*/ 	.word	0x00000000
        /*0020*/ 	.short	0x0004
        /*0022*/ 	.short	0x001c
        /*0024*/ 	.byte	0x00, 0xf0, 0x11, 0x00


	//----- nvinfo : EIATTR_KPARAM_INFO
	.align		4
.L_11:
        /*0028*/ 	.byte	0x04, 0x17
        /*002a*/ 	.short	(.L_13 - .L_12)
.L_12:
        /*002c*/ 	.word	0x00000000
        /*0030*/ 	.short	0x0003
        /*0032*/ 	.short	0x0018
        /*0034*/ 	.byte	0x00, 0xf0, 0x11, 0x00


	//----- nvinfo : EIATTR_KPARAM_INFO
	.align		4
.L_13:
        /*0038*/ 	.byte	0x04, 0x17
        /*003a*/ 	.short	(.L_15 - .L_14)
.L_14:
        /*003c*/ 	.word	0x00000000
        /*0040*/ 	.short	0x0002
        /*0042*/ 	.short	0x0010
        /*0044*/ 	.byte	0x00, 0xf5, 0x21, 0x00


	//----- nvinfo : EIATTR_KPARAM_INFO
	.align		4
.L_15:
        /*0048*/ 	.byte	0x04, 0x17
        /*004a*/ 	.short	(.L_17 - .L_16)
.L_16:
        /*004c*/ 	.word	0x00000000
        /*0050*/ 	.short	0x0001
        /*0052*/ 	.short	0x0008
        /*0054*/ 	.byte	0x00, 0xf0, 0x11, 0x00


	//----- nvinfo : EIATTR_KPARAM_INFO
	.align		4
.L_17:
        /*0058*/ 	.byte	0x04, 0x17
        /*005a*/ 	.short	(.L_19 - .L_18)
.L_18:
        /*005c*/ 	.word	0x00000000
        /*0060*/ 	.short	0x0000
        /*0062*/ 	.short	0x0000
        /*0064*/ 	.byte	0x00, 0xf5, 0x21, 0x00


	//----- nvinfo : EIATTR_SPARSE_MMA_MASK
	.align		4
.L_19:
        /*0068*/ 	.byte	0x03, 0x50
        /*006a*/ 	.short	0x0000


	//----- nvinfo : EIATTR_MAXREG_COUNT
	.align		4
        /*006c*/ 	.byte	0x03, 0x1b
        /*006e*/ 	.short	0x00ff


	//----- nvinfo : EIATTR_MERCURY_ISA_VERSION
	.align		4
        /*0070*/ 	.byte	0x03, 0x5f
        /*0072*/ 	.short	0x0101


	//----- nvinfo : EIATTR_INT_WARP_WIDE_INSTR_OFFSETS
	.align		4
        /*0074*/ 	.byte	0x04, 0x31
        /*0076*/ 	.short	(.L_21 - .L_20)


	//   ....[0]....
.L_20:
        /*0078*/ 	.word	0x000004b0


	//   ....[1]....
        /*007c*/ 	.word	0x000004d0


	//----- nvinfo : EIATTR_VRC_CTA_INIT_COUNT
	.align		4
.L_21:
        /*0080*/ 	.byte	0x02, 0x4a
	.zero		1
	.zero		1


	//----- nvinfo : EIATTR_EXIT_INSTR_OFFSETS
	.align		4
        /*0084*/ 	.byte	0x04, 0x1c
        /*0086*/ 	.short	(.L_23 - .L_22)


	//   ....[0]....
.L_22:
        /*0088*/ 	.word	0x00000090


	//   ....[1]....
        /*008c*/ 	.word	0x00000520


	//----- nvinfo : EIATTR_CRS_STACK_SIZE
	.align		4
.L_23:
        /*0090*/ 	.byte	0x04, 0x1e
        /*0092*/ 	.short	(.L_25 - .L_24)
.L_24:
        /*0094*/ 	.word	0x00000000


	//----- nvinfo : EIATTR_CBANK_PARAM_SIZE
	.align		4
.L_25:
        /*0098*/ 	.byte	0x03, 0x19
        /*009a*/ 	.short	0x0028


	//----- nvinfo : EIATTR_PARAM_CBANK
	.align		4
        /*009c*/ 	.byte	0x04, 0x0a
        /*009e*/ 	.short	(.L_27 - .L_26)
	.align		4
.L_26:
        /*00a0*/ 	.word	index@(.nv.constant0._Z6searchPciS_iiPi)
        /*00a4*/ 	.short	0x0380
        /*00a6*/ 	.short	0x0028


	//----- nvinfo : EIATTR_SW_WAR
	.align		4
.L_27:
        /*00a8*/ 	.byte	0x04, 0x36
        /*00aa*/ 	.short	(.L_29 - .L_28)
.L_28:
        /*00ac*/ 	.word	0x00000008
.L_29:


//--------------------- .nv.callgraph             --------------------------
	.section	.nv.callgraph,"",@"SHT_CUDA_CALLGRAPH"
	.align	4
	.sectionentsize	8
	.align		4
        /*0000*/ 	.word	0x00000000
	.align		4
        /*0004*/ 	.word	0xffffffff
	.align		4
        /*0008*/ 	.word	0x00000000
	.align		4
        /*000c*/ 	.word	0xfffffffe
	.align		4
        /*0010*/ 	.word	0x00000000
	.align		4
        /*0014*/ 	.word	0xfffffffd
	.align		4
        /*0018*/ 	.word	0x00000000
	.align		4
        /*001c*/ 	.word	0xfffffffc


//--------------------- .text._Z6searchPciS_iiPi  --------------------------
	.section	.text._Z6searchPciS_iiPi,"ax",@progbits
	.align	128
        .global         _Z6searchPciS_iiPi
        .type           _Z6searchPciS_iiPi,@function
        .size           _Z6searchPciS_iiPi,(.L_x_8 - _Z6searchPciS_iiPi)
        .other          _Z6searchPciS_iiPi,@"STO_CUDA_ENTRY STV_DEFAULT"
_Z6searchPciS_iiPi:
.text._Z6searchPciS_iiPi:
[----:B------:R-:W-:Y:S01]  /*0000*/  LDC R1, c[0x0][0x37c] ;  /* 0x0000df00ff017b82 */ /* 0x000fe20000000800 */
[----:B------:R-:W0:Y:S07]  /*0010*/  S2R R3, SR_TID.X ;  /* 0x0000000000037919 */ /* 0x000e2e0000002100 */
[----:B------:R-:W0:Y:S01]  /*0020*/  S2UR UR4, SR_CTAID.X ;  /* 0x00000000000479c3 */ /* 0x000e220000002500 */
[----:B------:R-:W1:Y:S01]  /*0030*/  LDCU UR5, c[0x0][0x39c] ;  /* 0x00007380ff0577ac */ /* 0x000e620008000800 */
[----:B------:R-:W2:Y:S06]  /*0040*/  LDCU UR6, c[0x0][0x388] ;  /* 0x00007100ff0677ac */ /* 0x000eac0008000800 */
[----:B------:R-:W0:Y:S02]  /*0050*/  LDC R0, c[0x0][0x360] ;  /* 0x0000d800ff007b82 */ /* 0x000e240000000800 */
[----:B0-----:R-:W-:-:S04]  /*0060*/  IMAD R0, R0, UR4, R3 ;  /* 0x0000000400007c24 */ /* 0x001fc8000f8e0203 */
[----:B-1----:R-:W-:-:S05]  /*0070*/  IMAD R0, R0, UR5, RZ ;  /* 0x0000000500007c24 */ /* 0x002fca000f8e02ff */
[----:B--2---:R-:W-:-:S13]  /*0080*/  ISETP.GT.AND P0, PT, R0, UR6, PT ;  /* 0x0000000600007c0c */ /* 0x004fda000bf04270 */
[----:B------:R-:W-:Y:S05]  /*0090*/  @P0 EXIT ;  /* 0x000000000000094d */ /* 0x000fea0003800000 */
[----:B------:R-:W-:Y:S01]  /*00a0*/  UISETP.GE.AND UP0, UPT, UR5, URZ, UPT ;  /* 0x000000ff0500728c */ /* 0x000fe2000bf06270 */
[----:B------:R-:W-:Y:S01]  /*00b0*/  IMAD.MOV.U32 R7, RZ, RZ, RZ ;  /* 0x000000ffff077224 */ /* 0x000fe200078e00ff */
[----:B------:R-:W0:Y:S07]  /*00c0*/  LDCU.64 UR6, c[0x0][0x358] ;  /* 0x00006b00ff0677ac */ /* 0x000e2e0008000a00 */
[----:B------:R-:W-:Y:S05]  /*00d0*/  BRA.U !UP0, `(.L_x_0) ;  /* 0x0000000108f07547 */ /* 0x000fea000b800000 */
[----:B------:R-:W1:Y:S01]  /*00e0*/  LDCU UR8, c[0x0][0x398] ;  /* 0x00007300ff0877ac */ /* 0x000e620008000800 */
[----:B------:R-:W-:Y:S01]  /*00f0*/  VIADD R6, R0, UR5 ;  /* 0x0000000500067c36 */ /* 0x000fe20008000000 */
[----:B-1----:R-:W-:-:S09]  /*0100*/  UISETP.GE.AND UP0, UPT, UR8, 0x1, UPT ;  /* 0x000000010800788c */ /* 0x002fd2000bf06270 */
[----:B------:R-:W-:Y:S05]  /*0110*/  BRA.U !UP0, `(.L_x_1) ;  /* 0x00000001087c7547 */ /* 0x000fea000b800000 */
[----:B------:R-:W-:Y:S01]  /*0120*/  BSSY.RECONVERGENT B0, `(.L_x_2) ;  /* 0x000001d000007945 */ /* 0x000fe20003800200 */
[----:B------:R-:W-:Y:S01]  /*0130*/  IMAD.MOV.U32 R7, RZ, RZ, RZ ;  /* 0x000000ffff077224 */ /* 0x000fe200078e00ff */
[----:B------:R-:W1:Y:S01]  /*0140*/  LDCU UR4, c[0x0][0x398] ;  /* 0x00007300ff0477ac */ /* 0x000e620008000800 */
[----:B------:R-:W2:Y:S01]  /*0150*/  LDCU.64 UR8, c[0x0][0x380] ;  /* 0x00007000ff0877ac */ /* 0x000ea20008000a00 */
[----:B------:R-:W3:Y:S04]  /*0160*/  LDCU.64 UR10, c[0x0][0x390] ;  /* 0x00007200ff0a77ac */ /* 0x000ee80008000a00 */
.L_x_6:
[----:B----4-:R-:W4:Y:S01]  /*0170*/  LDC R10, c[0x0][0x398] ;  /* 0x0000e600ff0a7b82 */ /* 0x010f220000000800 */
[----:B------:R-:W-:Y:S01]  /*0180*/  HFMA2 R9, -RZ, RZ, 0, 0 ;  /* 0x00000000ff097431 */ /* 0x000fe200000001ff */
[----:B------:R-:W-:Y:S06]  /*0190*/  BSSY.RECONVERGENT B1, `(.L_x_3) ;  /* 0x0000011000017945 */ /* 0x000fec0003800200 */
.L_x_5:
[C---:B------:R-:W-:Y:S01]  /*01a0*/  IMAD.IADD R3, R9.reuse, 0x1, R0 ;  /* 0x0000000109037824 */ /* 0x040fe200078e0200 */
[----:B---3--:R-:W-:-:S04]  /*01b0*/  IADD3 R4, P1, PT, R9, UR10, RZ ;  /* 0x0000000a09047c10 */ /* 0x008fc8000ff3e0ff */
[----:B--2---:R-:W-:Y:S01]  /*01c0*/  IADD3 R2, P0, PT, R3, UR8, RZ ;  /* 0x0000000803027c10 */ /* 0x004fe2000ff1e0ff */
[----:B------:R-:W-:-:S03]  /*01d0*/  IMAD.X R5, RZ, RZ, UR11, P1 ;  /* 0x0000000bff057e24 */ /* 0x000fc600088e06ff */
[----:B------:R-:W-:-:S03]  /*01e0*/  LEA.HI.X.SX32 R3, R3, UR9, 0x1, P0 ;  /* 0x0000000903037c11 */ /* 0x000fc600080f0eff */
[----:B0-----:R-:W2:Y:S04]  /*01f0*/  LDG.E.U8 R5, desc[UR6][R4.64] ;  /* 0x0000000604057981 */ /* 0x001ea8000c1e1100 */
[----:B------:R-:W2:Y:S01]  /*0200*/  LDG.E.U8 R2, desc[UR6][R2.64] ;  /* 0x0000000602027981 */ /* 0x000ea2000c1e1100 */
[----:B------:R-:W-:Y:S01]  /*0210*/  MOV R11, 0x1 ;  /* 0x00000001000b7802 */ /* 0x000fe20000000f00 */
[----:B------:R-:W-:Y:S01]  /*0220*/  IMAD.MOV.U32 R8, RZ, RZ, RZ ;  /* 0x000000ffff087224 */ /* 0x000fe200078e00ff */
[----:B--2---:R-:W-:-:S13]  /*0230*/  ISETP.NE.AND P0, PT, R2, R5, PT ;  /* 0x000000050200720c */ /* 0x004fda0003f05270 */
[----:B------:R-:W-:Y:S05]  /*0240*/  @P0 BRA `(.L_x_4) ;  /* 0x0000000000140947 */ /* 0x000fea0003800000 */
[----:B------:R-:W-:-:S05]  /*0250*/  VIADD R9, R9, 0x1 ;  /* 0x0000000109097836 */ /* 0x000fca0000000000 */
[----:B-1----:R-:W-:-:S13]  /*0260*/  ISETP.NE.AND P0, PT, R9, UR4, PT ;  /* 0x0000000409007c0c */ /* 0x002fda000bf05270 */
[----:B------:R-:W-:Y:S05]  /*0270*/  @P0 BRA `(.L_x_5) ;  /* 0xfffffffc00c80947 */ /* 0x000fea000383ffff */
[----:B----4-:R-:W-:Y:S01]  /*0280*/  MOV R11, R10 ;  /* 0x0000000a000b7202 */ /* 0x010fe20000000f00 */
[----:B------:R-:W-:-:S07]  /*0290*/  IMAD.MOV.U32 R8, RZ, RZ, 0x1 ;  /* 0x00000001ff087424 */ /* 0x000fce00078e00ff */
.L_x_4:
[----:B-1----:R-:W-:Y:S05]  /*02a0*/  BSYNC.RECONVERGENT B1 ;  /* 0x0000000000017941 */ /* 0x002fea0003800200 */
.L_x_3:
[----:B------:R-:W-:Y:S01]  /*02b0*/  IMAD.IADD R0, R11, 0x1, R0 ;  /* 0x000000010b007824 */ /* 0x000fe200078e0200 */
[----:B------:R-:W-:-:S04]  /*02c0*/  IADD3 R7, PT, PT, R8, R7, RZ ;  /* 0x0000000708077210 */ /* 0x000fc80007ffe0ff */
[----:B------:R-:W-:-:S13]  /*02d0*/  ISETP.GT.AND P0, PT, R0, R6, PT ;  /* 0x000000060000720c */ /* 0x000fda0003f04270 */
[----:B------:R-:W-:Y:S05]  /*02e0*/  @!P0 BRA `(.L_x_6) ;  /* 0xfffffffc00a08947 */ /* 0x000fea000383ffff */
[----:B------:R-:W-:Y:S05]  /*02f0*/  BSYNC.RECONVERGENT B0 ;  /* 0x0000000000007941 */ /* 0x000fea0003800200 */
.L_x_2:
[----:B------:R-:W-:Y:S05]  /*0300*/  BRA `(.L_x_0) ;  /* 0x0000000000647947 */ /* 0x000fea0003800000 */
.L_x_1:
[----:B------:R-:W-:Y:S02]  /*0310*/  UISETP.LT.U32.AND UP0, UPT, UR8, 0x1, UPT ;  /* 0x000000010800788c */ /* 0x000fe4000bf01070 */
[----:B------:R-:W-:Y:S02]  /*0320*/  IADD3 R5, PT, PT, R0, UR8, RZ ;  /* 0x0000000800057c10 */ /* 0x000fe4000fffe0ff */
[----:B------:R-:W-:Y:S02]  /*0330*/  USEL UR4, UR8, 0x1, !UP0 ;  /* 0x0000000108047887 */ /* 0x000fe4000c000000 */
[----:B------:R-:W-:-:S04]  /*0340*/  VIADDMNMX R6, R6, 0x1, R5, !PT ;  /* 0x0000000106067846 */ /* 0x000fc80007800105 */
[----:B------:R-:W-:Y:S01]  /*0350*/  VIADDMNMX.U32 R7, R6, -R5, 0x1, PT ;  /* 0x0000000106077446 */ /* 0x000fe20003800805 */
[----:B------:R-:W-:Y:S01]  /*0360*/  IMAD R9, RZ, RZ, -UR4 ;  /* 0x80000004ff097e24 */ /* 0x000fe2000f8e02ff */
[----:B------:R-:W-:Y:S01]  /*0370*/  ISETP.NE.U32.AND P2, PT, RZ, UR4, PT ;  /* 0x00000004ff007c0c */ /* 0x000fe2000bf45070 */
[----:B------:R-:W1:Y:S01]  /*0380*/  I2F.U32.RP R4, UR4 ;  /* 0x0000000400047d06 */ /* 0x000e620008209000 */
[----:B------:R-:W-:-:S07]  /*0390*/  IADD3 R5, PT, PT, -R5, R6, -R7 ;  /* 0x0000000605057210 */ /* 0x000fce0007ffe907 */
[----:B-1----:R-:W1:Y:S02]  /*03a0*/  MUFU.RCP R4, R4 ;  /* 0x0000000400047308 */ /* 0x002e640000001000 */
[----:B-1----:R-:W-:-:S06]  /*03b0*/  VIADD R2, R4, 0xffffffe ;  /* 0x0ffffffe04027836 */ /* 0x002fcc0000000000 */
[----:B------:R1:W2:Y:S02]  /*03c0*/  F2I.FTZ.U32.TRUNC.NTZ R3, R2 ;  /* 0x0000000200037305 */ /* 0x0002a4000021f000 */
[----:B-1----:R-:W-:Y:S02]  /*03d0*/  IMAD.MOV.U32 R2, RZ, RZ, RZ ;  /* 0x000000ffff027224 */ /* 0x002fe400078e00ff */
[----:B--2---:R-:W-:-:S04]  /*03e0*/  IMAD R9, R9, R3, RZ ;  /* 0x0000000309097224 */ /* 0x004fc800078e02ff */
[----:B------:R-:W-:-:S06]  /*03f0*/  IMAD.HI.U32 R0, R3, R9, R2 ;  /* 0x0000000903007227 */ /* 0x000fcc00078e0002 */
[----:B------:R-:W-:-:S04]  /*0400*/  IMAD.HI.U32 R0, R0, R5, RZ ;  /* 0x0000000500007227 */ /* 0x000fc800078e00ff */
[----:B------:R-:W-:-:S04]  /*0410*/  IMAD.MOV R2, RZ, RZ, -R0 ;  /* 0x000000ffff027224 */ /* 0x000fc800078e0a00 */
[----:B------:R-:W-:-:S05]  /*0420*/  IMAD R5, R2, UR4, R5 ;  /* 0x0000000402057c24 */ /* 0x000fca000f8e0205 */
[----:B------:R-:W-:-:S13]  /*0430*/  ISETP.GE.U32.AND P0, PT, R5, UR4, PT ;  /* 0x0000000405007c0c */ /* 0x000fda000bf06070 */
[----:B------:R-:W-:Y:S01]  /*0440*/  @P0 IADD3 R5, PT, PT, R5, -UR4, RZ ;  /* 0x8000000405050c10 */ /* 0x000fe2000fffe0ff */
[----:B------:R-:W-:-:S03]  /*0450*/  @P0 VIADD R0, R0, 0x1 ;  /* 0x0000000100000836 */ /* 0x000fc60000000000 */
[----:B------:R-:W-:-:S13]  /*0460*/  ISETP.GE.U32.AND P1, PT, R5, UR4, PT ;  /* 0x0000000405007c0c */ /* 0x000fda000bf26070 */
[----:B------:R-:W-:Y:S01]  /*0470*/  @P1 VIADD R0, R0, 0x1 ;  /* 0x0000000100001836 */ /* 0x000fe20000000000 */
[----:B------:R-:W-:-:S04]  /*0480*/  @!P2 LOP3.LUT R0, RZ, UR4, RZ, 0x33, !PT ;  /* 0x00000004ff00ac12 */ /* 0x000fc8000f8e33ff */
[----:B------:R-:W-:-:S07]  /*0490*/  IADD3 R7, PT, PT, R7, 0x1, R0 ;  /* 0x0000000107077810 */ /* 0x000fce0007ffe000 */
.L_x_0:
[----:B------:R-:W1:Y:S01]  /*04a0*/  S2R R0, SR_LANEID ;  /* 0x0000000000007919 */ /* 0x000e620000000000 */
[----:B------:R-:W2:Y:S08]  /*04b0*/  REDUX.SUM UR8, R7 ;  /* 0x00000000070873c4 */ /* 0x000eb0000000c000 */
[----:B------:R-:W0:Y:S01]  /*04c0*/  LDC.64 R2, c[0x0][0x3a0] ;  /* 0x0000e800ff027b82 */ /* 0x000e220000000a00 */
[----:B------:R-:W-:-:S02]  /*04d0*/  VOTEU.ANY UR4, UPT, PT ;  /* 0x0000000000047886 */ /* 0x000fc400038e0100 */
[----:B------:R-:W-:Y:S01]  /*04e0*/  UFLO.U32 UR4, UR4 ;  /* 0x00000004000472bd */ /* 0x000fe200080e0000 */
[----:B--2---:R-:W-:-:S05]  /*04f0*/  MOV R5, UR8 ;  /* 0x0000000800057c02 */ /* 0x004fca0008000f00 */
[----:B-1----:R-:W-:-:S13]  /*0500*/  ISETP.EQ.U32.AND P0, PT, R0, UR4, PT ;  /* 0x0000000400007c0c */ /* 0x002fda000bf02070 */
[----:B0-----:R-:W-:Y:S01]  /*0510*/  @P0 REDG.E.ADD.STRONG.GPU desc[UR6][R2.64], R5 ;  /* 0x000000050200098e */ /* 0x001fe2000c12e106 */
[----:B------:R-:W-:Y:S05]  /*0520*/  EXIT ;  /* 0x000000000000794d */ /* 0x000fea0003800000 */
.L_x_7:
[----:B------:R-:W-:-:S00]  /*0530*/  BRA `(.L_x_7) ;  /* 0xfffffffc00fc7947 */ /* 0x000fc0000383ffff */
[----:B------:R-:W-:-:S00]  /*0540*/  NOP ;  /* 0x0000000000007918 */ /* 0x000fc00000000000 */
        /* <DEDUP_REMOVED lines=11> */
.L_x_8:


//--------------------- .nv.shared.reserved.0     --------------------------
	.section	.nv.shared.reserved.0,"aw",@nobits
	.weak		__nv_reservedSMEM_offset_0_alias
	.size		__nv_reservedSMEM_offset_0_alias, 0, 64
	.other		__nv_reservedSMEM_offset_0_alias,@"STO_CUDA_RESERVED_SHARED STV_DEFAULT"
__nv_reservedSMEM_offset_0_alias:
	.zero		0
	.zero		64


//--------------------- .nv.constant0._Z6searchPciS_iiPi --------------------------
	.section	.nv.constant0._Z6searchPciS_iiPi,"a",@progbits
	.sectionflags	@""
	.align	4
.nv.constant0._Z6searchPciS_iiPi:
	.zero		936


//--------------------- SYMBOLS --------------------------

	.type		.nv.reservedSmem.offset0,@object
	.size		.nv.reservedSmem.offset0,0x4
